//
// Generated by NVIDIA NVVM Compiler
//
// Compiler Build ID: CL-36424714
// Cuda compilation tools, release 13.0, V13.0.88
// Based on NVVM 20.0.0
//

.version 9.0
.target sm_100
.address_size 64

	// .globl	_Z7vec_mulPfS_S_i

.visible .entry _Z7vec_mulPfS_S_i(
	.param .u64 .ptr .align 1 _Z7vec_mulPfS_S_i_param_0,
	.param .u64 .ptr .align 1 _Z7vec_mulPfS_S_i_param_1,
	.param .u64 .ptr .align 1 _Z7vec_mulPfS_S_i_param_2,
	.param .u32 _Z7vec_mulPfS_S_i_param_3
)
{
	.reg .pred 	%p<2>;
	.reg .b32 	%r<6>;
	.reg .b32 	%f<4>;
	.reg .b64 	%rd<11>;

	ld.param.u64 	%rd1, [_Z7vec_mulPfS_S_i_param_0];
	ld.param.u64 	%rd2, [_Z7vec_mulPfS_S_i_param_1];
	ld.param.u64 	%rd3, [_Z7vec_mulPfS_S_i_param_2];
	ld.param.u32 	%r2, [_Z7vec_mulPfS_S_i_param_3];
	mov.u32 	%r3, %ctaid.x;
	mov.u32 	%r4, %ntid.x;
	mov.u32 	%r5, %tid.x;
	mad.lo.s32 	%r1, %r3, %r4, %r5;
	setp.ge.s32 	%p1, %r1, %r2;
	@%p1 bra 	$L__BB0_2;
	cvta.to.global.u64 	%rd4, %rd1;
	cvta.to.global.u64 	%rd5, %rd2;
	cvta.to.global.u64 	%rd6, %rd3;
	mul.wide.s32 	%rd7, %r1, 4;
	add.s64 	%rd8, %rd4, %rd7;
	ld.global.f32 	%f1, [%rd8];
	add.s64 	%rd9, %rd5, %rd7;
	ld.global.f32 	%f2, [%rd9];
	mul.f32 	%f3, %f1, %f2;
	add.s64 	%rd10, %rd6, %rd7;
	st.global.f32 	[%rd10], %f3;
$L__BB0_2:
	ret;

}


// ===== COMPILED SASS (sm_100) =====

	.target	sm_100

	.elftype	@"ET_EXEC"


//--------------------- .note.nv.tkinfo           --------------------------
	.section	.note.nv.tkinfo,"",@"SHT_NOTE"
	.sectionflags	@"SHF_NOTE_NV_TKINFO"
	.tkinfo
        /*0018*/ 	.word	0x00000002
        /*0030*/ 	.string	""
        /*0030*/ 	.string	"ptxas"
        /*0030*/ 	.string	"Cuda compilation tools, release 13.0, V13.0.88"
        /*0030*/ 	.string	"Build cuda_13.0.r13.0/compiler.36424714_0"
        /*0030*/ 	.string	"-arch sm_100 -m 64 "



//--------------------- .note.nv.cuinfo           --------------------------
	.section	.note.nv.cuinfo,"",@"SHT_NOTE"
	.sectionflags	@"SHF_NOTE_NV_CUINFO"
        /*0018*/ 	.short	0x0002
        /*001a*/ 	.short	0x0064
        /*001c*/ 	.short	0x0082
	.zero		2


//--------------------- .nv.info                  --------------------------
	.section	.nv.info,"",@"SHT_CUDA_INFO"
	.align	4


	//----- nvinfo : EIATTR_REGCOUNT
	.align		4
        /*0000*/ 	.byte	0x04, 0x2f
        /*0002*/ 	.short	(.L_1 - .L_0)
	.align		4
.L_0:
        /*0004*/ 	.word	index@(_Z7vec_mulPfS_S_i)
        /*0008*/ 	.word	0x0000000c


	//----- nvinfo : EIATTR_FRAME_SIZE
	.align		4
.L_1:
        /*000c*/ 	.byte	0x04, 0x11
        /*000e*/ 	.short	(.L_3 - .L_2)
	.align		4
.L_2:
        /*0010*/ 	.word	index@(_Z7vec_mulPfS_S_i)
        /*0014*/ 	.word	0x00000000


	//----- nvinfo : EIATTR_MIN_STACK_SIZE
	.align		4
.L_3:
        /*0018*/ 	.byte	0x04, 0x12
        /*001a*/ 	.short	(.L_5 - .L_4)
	.align		4
.L_4:
        /*001c*/ 	.word	index@(_Z7vec_mulPfS_S_i)
        /*0020*/ 	.word	0x00000000
.L_5:


//--------------------- .nv.compat                --------------------------
	.section	.nv.compat,"",@"SHT_CUDA_COMPAT_INFO"
	.align	4
        /*0000*/ 	.byte	0x02, 0x09, 0x00, 0x00, 0x02, 0x02, 0x01, 0x00, 0x02, 0x05, 0x05, 0x00, 0x03, 0x07, 0x01, 0x01
        /*0010*/ 	.byte	0x02, 0x03, 0x00, 0x00, 0x02, 0x06, 0x01, 0x00, 0x04, 0x0b, 0x08, 0x00, 0x09, 0x00, 0x00, 0x00
        /*0020*/ 	.byte	0x00, 0x00, 0x00, 0x00


//--------------------- .nv.info._Z7vec_mulPfS_S_i --------------------------
	.section	.nv.info._Z7vec_mulPfS_S_i,"",@"SHT_CUDA_INFO"
	.sectionflags	@""
	.align	4


	//----- nvinfo : EIATTR_CUDA_API_VERSION
	.align		4
        /*0000*/ 	.byte	0x04, 0x37
        /*0002*/ 	.short	(.L_7 - .L_6)
.L_6:
        /*0004*/ 	.word	0x00000082


	//----- nvinfo : EIATTR_KPARAM_INFO
	.align		4
.L_7:
        /*0008*/ 	.byte	0x04, 0x17
        /*000a*/ 	.short	(.L_9 - .L_8)
.L_8:
        /*000c*/ 	.word	0x00000000
        /*0010*/ 	.short	0x0003
        /*0012*/ 	.short	0x0018
        /*0014*/ 	.byte	0x00, 0xf0, 0x11, 0x00


	//----- nvinfo : EIATTR_KPARAM_INFO
	.align		4
.L_9:
        /*0018*/ 	.byte	0x04, 0x17
        /*001a*/ 	.short	(.L_11 - .L_10)
.L_10:
        /*001c*/ 	.word	0x00000000
        /*0020*/ 	.short	0x0002
        /*0022*/ 	.short	0x0010
        /*0024*/ 	.byte	0x00, 0xf5, 0x21, 0x00


	//----- nvinfo : EIATTR_KPARAM_INFO
	.align		4
.L_11:
        /*0028*/ 	.byte	0x04, 0x17
        /*002a*/ 	.short	(.L_13 - .L_12)
.L_12:
        /*002c*/ 	.word	0x00000000
        /*0030*/ 	.short	0x0001
        /*0032*/ 	.short	0x0008
        /*0034*/ 	.byte	0x00, 0xf5, 0x21, 0x00


	//----- nvinfo : EIATTR_KPARAM_INFO
	.align		4
.L_13:
        /*0038*/ 	.byte	0x04, 0x17
        /*003a*/ 	.short	(.L_15 - .L_14)
.L_14:
        /*003c*/ 	.word	0x00000000
        /*0040*/ 	.short	0x0000
        /*0042*/ 	.short	0x0000
        /*0044*/ 	.byte	0x00, 0xf5, 0x21, 0x00


	//----- nvinfo : EIATTR_SPARSE_MMA_MASK
	.align		4
.L_15:
        /*0048*/ 	.byte	0x03, 0x50
        /*004a*/ 	.short	0x0000


	//----- nvinfo : EIATTR_MAXREG_COUNT
	.align		4
        /*004c*/ 	.byte	0x03, 0x1b
        /*004e*/ 	.short	0x00ff


	//----- nvinfo : EIATTR_MERCURY_ISA_VERSION
	.align		4
        /*0050*/ 	.byte	0x03, 0x5f
        /*0052*/ 	.short	0x0101


	//----- nvinfo : EIATTR_VRC_CTA_INIT_COUNT
	.align		4
        /*0054*/ 	.byte	0x02, 0x4a
	.zero		1
	.zero		1


	//----- nvinfo : EIATTR_EXIT_INSTR_OFFSETS
	.align		4
        /*0058*/ 	.byte	0x04, 0x1c
        /*005a*/ 	.short	(.L_17 - .L_16)


	//   ....[0]....
.L_16:
        /*005c*/ 	.word	0x00000070


	//   ....[1]....
        /*0060*/ 	.word	0x00000130


	//----- nvinfo : EIATTR_CBANK_PARAM_SIZE
	.align		4
.L_17:
        /*0064*/ 	.byte	0x03, 0x19
        /*0066*/ 	.short	0x001c


	//----- nvinfo : EIATTR_PARAM_CBANK
	.align		4
        /*0068*/ 	.byte	0x04, 0x0a
        /*006a*/ 	.short	(.L_19 - .L_18)
	.align		4
.L_18:
        /*006c*/ 	.word	index@(.nv.constant0._Z7vec_mulPfS_S_i)
        /*0070*/ 	.short	0x0380
        /*0072*/ 	.short	0x001c


	//----- nvinfo : EIATTR_SW_WAR
	.align		4
.L_19:
        /*0074*/ 	.byte	0x04, 0x36
        /*0076*/ 	.short	(.L_21 - .L_20)
.L_20:
        /*0078*/ 	.word	0x00000008
.L_21:


//--------------------- .nv.callgraph             --------------------------
	.section	.nv.callgraph,"",@"SHT_CUDA_CALLGRAPH"
	.align	4
	.sectionentsize	8
	.align		4
        /*0000*/ 	.word	0x00000000
	.align		4
        /*0004*/ 	.word	0xffffffff
	.align		4
        /*0008*/ 	.word	0x00000000
	.align		4
        /*000c*/ 	.word	0xfffffffe
	.align		4
        /*0010*/ 	.word	0x00000000
	.align		4
        /*0014*/ 	.word	0xfffffffd
	.align		4
        /*0018*/ 	.word	0x00000000
	.align		4
        /*001c*/ 	.word	0xfffffffc


//--------------------- .text._Z7vec_mulPfS_S_i   --------------------------
	.section	.text._Z7vec_mulPfS_S_i,"ax",@progbits
	.align	128
        .global         _Z7vec_mulPfS_S_i
        .type           _Z7vec_mulPfS_S_i,@function
        .size           _Z7vec_mulPfS_S_i,(.L_x_1 - _Z7vec_mulPfS_S_i)
        .other          _Z7vec_mulPfS_S_i,@"STO_CUDA_ENTRY STV_DEFAULT"
_Z7vec_mulPfS_S_i:
.text._Z7vec_mulPfS_S_i:
[----:B------:R-:W-:Y:S01]  /*0000*/  LDC R1, c[0x0][0x37c] ;  /* 0x0000df00ff017b82 */ /* 0x000fe20000000800 */
[----:B------:R-:W0:Y:S07]  /*0010*/  S2R R0, SR_TID.X ;  /* 0x0000000000007919 */ /* 0x000e2e0000002100 */
[----:B------:R-:W0:Y:S01]  /*0020*/  S2UR UR4, SR_CTAID.X ;  /* 0x00000000000479c3 */ /* 0x000e220000002500 */
[----:B------:R-:W1:Y:S07]  /*0030*/  LDCU UR5, c[0x0][0x398] ;  /* 0x00007300ff0577ac */ /* 0x000e6e0008000800 */
[----:B------:R-:W0:Y:S02]  /*0040*/  LDC R9, c[0x0][0x360] ;  /* 0x0000d800ff097b82 */ /* 0x000e240000000800 */
[----:B0-----:R-:W-:-:S05]  /*0050*/  IMAD R9, R9, UR4, R0 ;  /* 0x0000000409097c24 */ /* 0x001fca000f8e0200 */
[----:B-1----:R-:W-:-:S13]  /*0060*/  ISETP.GE.AND P0, PT, R9, UR5, PT ;  /* 0x0000000509007c0c */ /* 0x002fda000bf06270 */
[----:B------:R-:W-:Y:S05]  /*0070*/  @P0 EXIT ;  /* 0x000000000000094d */ /* 0x000fea0003800000 */
[----:B------:R-:W0:Y:S01]  /*0080*/  LDC.64 R2, c[0x0][0x380] ;  /* 0x0000e000ff027b82 */ /* 0x000e220000000a00 */
[----:B------:R-:W1:Y:S07]  /*0090*/  LDCU.64 UR4, c[0x0][0x358] ;  /* 0x00006b00ff0477ac */ /* 0x000e6e0008000a00 */
[----:B------:R-:W2:Y:S08]  /*00a0*/  LDC.64 R4, c[0x0][0x388] ;  /* 0x0000e200ff047b82 */ /* 0x000eb00000000a00 */
[----:B------:R-:W3:Y:S01]  /*00b0*/  LDC.64 R6, c[0x0][0x390] ;  /* 0x0000e400ff067b82 */ /* 0x000ee20000000a00 */
[----:B0-----:R-:W-:-:S06]  /*00c0*/  IMAD.WIDE R2, R9, 0x4, R2 ;  /* 0x0000000409027825 */ /* 0x001fcc00078e0202 */
[----:B-1----:R-:W4:Y:S01]  /*00d0*/  LDG.E R2, desc[UR4][R2.64] ;  /* 0x0000000402027981 */ /* 0x002f22000c1e1900 */
[----:B--2---:R-:W-:-:S06]  /*00e0*/  IMAD.WIDE R4, R9, 0x4, R4 ;  /* 0x0000000409047825 */ /* 0x004fcc00078e0204 */
[----:B------:R-:W4:Y:S01]  /*00f0*/  LDG.E R5, desc[UR4][R4.64] ;  /* 0x0000000404057981 */ /* 0x000f22000c1e1900 */
[----:B---3--:R-:W-:-:S04]  /*0100*/  IMAD.WIDE R6, R9, 0x4, R6 ;  /* 0x0000000409067825 */ /* 0x008fc800078e0206 */
[----:B----4-:R-:W-:-:S05]  /*0110*/  FMUL R9, R2, R5 ;  /* 0x0000000502097220 */ /* 0x010fca0000400000 */
[----:B------:R-:W-:Y:S01]  /*0120*/  STG.E desc[UR4][R6.64], R9 ;  /* 0x0000000906007986 */ /* 0x000fe2000c101904 */
[----:B------:R-:W-:Y:S05]  /*0130*/  EXIT ;  /* 0x000000000000794d */ /* 0x000fea0003800000 */
.L_x_0:
[----:B------:R-:W-:-:S00]  /*0140*/  BRA `(.L_x_0) ;  /* 0xfffffffc00fc7947 */ /* 0x000fc0000383ffff */
[----:B------:R-:W-:-:S00]  /*0150*/  NOP ;  /* 0x0000000000007918 */ /* 0x000fc00000000000 */
        /* <DEDUP_REMOVED lines=10> */
.L_x_1:


//--------------------- .nv.shared.reserved.0     --------------------------
	.section	.nv.shared.reserved.0,"aw",@nobits
	.weak		__nv_reservedSMEM_offset_0_alias
	.size		__nv_reservedSMEM_offset_0_alias, 0, 64
	.other		__nv_reservedSMEM_offset_0_alias,@"STO_CUDA_RESERVED_SHARED STV_DEFAULT"
__nv_reservedSMEM_offset_0_alias:
	.zero		0
	.zero		64


//--------------------- .nv.constant0._Z7vec_mulPfS_S_i --------------------------
	.section	.nv.constant0._Z7vec_mulPfS_S_i,"a",@progbits
	.sectionflags	@""
	.align	4
.nv.constant0._Z7vec_mulPfS_S_i:
	.zero		924


//--------------------- SYMBOLS --------------------------

	.type		.nv.reservedSmem.offset0,@object
	.size		.nv.reservedSmem.offset0,0x4
